	.headerflags	@"EF_CUDA_TEXMODE_UNIFIED EF_CUDA_64BIT_ADDRESS EF_CUDA_ACCELERATORS EF_CUDA_SM90 EF_CUDA_VIRTUAL_SM(EF_CUDA_SM90)"
	.elftype	@"ET_EXEC"


//--------------------- .nv.info                  --------------------------
	.section	.nv.info,"",@"SHT_CUDA_INFO"
	.align	4


	//----- nvinfo : EIATTR_REGCOUNT
	.align		4
        /*0000*/ 	.byte	0x04, 0x2f
        /*0002*/ 	.short	(.L_2 - .L_1)
	.align		4
.L_1:
        /*0004*/ 	.word	index@(triton_per_fused_native_group_norm_14)
        /*0008*/ 	.word	0x00000014


	//----- nvinfo : EIATTR_MIN_STACK_SIZE
	.align		4
.L_2:
        /*000c*/ 	.byte	0x04, 0x12
        /*000e*/ 	.short	(.L_4 - .L_3)
	.align		4
.L_3:
        /*0010*/ 	.word	index@(triton_per_fused_native_group_norm_14)
        /*0014*/ 	.word	0x00000000


	//----- nvinfo : EIATTR_FRAME_SIZE
	.align		4
.L_4:
        /*0018*/ 	.byte	0x04, 0x11
        /*001a*/ 	.short	(.L_6 - .L_5)
	.align		4
.L_5:
        /*001c*/ 	.word	index@(triton_per_fused_native_group_norm_14)
        /*0020*/ 	.word	0x00000000


	//----- nvinfo : EIATTR_MIN_STACK_SIZE
	.align		4
.L_6:
        /*0024*/ 	.byte	0x04, 0x12
        /*0026*/ 	.short	(.L_8 - .L_7)
	.align		4
.L_7:
        /*0028*/ 	.word	index@(triton_per_fused_native_group_norm_14)
        /*002c*/ 	.word	0x00000000
.L_8:


//--------------------- .nv.info.triton_per_fused_native_group_norm_14 --------------------------
	.section	.nv.info.triton_per_fused_native_group_norm_14,"",@"SHT_CUDA_INFO"
	.sectionflags	@""
	.align	4


	//----- nvinfo : EIATTR_CUDA_API_VERSION
	.align		4
        /*0000*/ 	.byte	0x04, 0x37
        /*0002*/ 	.short	(.L_10 - .L_9)
.L_9:
        /*0004*/ 	.word	0x0000007c


	//----- nvinfo : EIATTR_KPARAM_INFO
	.align		4
.L_10:
        /*0008*/ 	.byte	0x04, 0x17
        /*000a*/ 	.short	(.L_12 - .L_11)
.L_11:
        /*000c*/ 	.word	0x00000000
        /*0010*/ 	.short	0x0005
        /*0012*/ 	.short	0x0024
        /*0014*/ 	.byte	0x00, 0xf0, 0x11, 0x00


	//----- nvinfo : EIATTR_KPARAM_INFO
	.align		4
.L_12:
        /*0018*/ 	.byte	0x04, 0x17
        /*001a*/ 	.short	(.L_14 - .L_13)
.L_13:
        /*001c*/ 	.word	0x00000000
        /*0020*/ 	.short	0x0004
        /*0022*/ 	.short	0x0020
        /*0024*/ 	.byte	0x00, 0xf0, 0x11, 0x00


	//----- nvinfo : EIATTR_KPARAM_INFO
	.align		4
.L_14:
        /*0028*/ 	.byte	0x04, 0x17
        /*002a*/ 	.short	(.L_16 - .L_15)
.L_15:
        /*002c*/ 	.word	0x00000000
        /*0030*/ 	.short	0x0003
        /*0032*/ 	.short	0x0018
        /*0034*/ 	.byte	0x00, 0xf4, 0x21, 0x00


	//----- nvinfo : EIATTR_KPARAM_INFO
	.align		4
.L_16:
        /*0038*/ 	.byte	0x04, 0x17
        /*003a*/ 	.short	(.L_18 - .L_17)
.L_17:
        /*003c*/ 	.word	0x00000000
        /*0040*/ 	.short	0x0002
        /*0042*/ 	.short	0x0010
        /*0044*/ 	.byte	0x00, 0xf4, 0x21, 0x00


	//----- nvinfo : EIATTR_KPARAM_INFO
	.align		4
.L_18:
        /*0048*/ 	.byte	0x04, 0x17
        /*004a*/ 	.short	(.L_20 - .L_19)
.L_19:
        /*004c*/ 	.word	0x00000000
        /*0050*/ 	.short	0x0001
        /*0052*/ 	.short	0x0008
        /*0054*/ 	.byte	0x00, 0xf4, 0x21, 0x00


	//----- nvinfo : EIATTR_KPARAM_INFO
	.align		4
.L_20:
        /*0058*/ 	.byte	0x04, 0x17
        /*005a*/ 	.short	(.L_22 - .L_21)
.L_21:
        /*005c*/ 	.word	0x00000000
        /*0060*/ 	.short	0x0000
        /*0062*/ 	.short	0x0000
        /*0064*/ 	.byte	0x00, 0xf4, 0x21, 0x00


	//----- nvinfo : EIATTR_SPARSE_MMA_MASK
	.align		4
.L_22:
        /*0068*/ 	.byte	0x03, 0x50
        /*006a*/ 	.short	0x0000


	//----- nvinfo : EIATTR_MAXREG_COUNT
	.align		4
        /*006c*/ 	.byte	0x03, 0x1b
        /*006e*/ 	.short	0x00ff


	//----- nvinfo : EIATTR_COOP_GROUP_MASK_REGIDS
	.align		4
        /*0070*/ 	.byte	0x04, 0x29
        /*0072*/ 	.short	(.L_24 - .L_23)


	//   ....[0]....
.L_23:
        /*0074*/ 	.word	0xffffffff


	//   ....[1]....
        /*0078*/ 	.word	0xffffffff


	//   ....[2]....
        /*007c*/ 	.word	0xffffffff


	//   ....[3]....
        /*0080*/ 	.word	0xffffffff


	//   ....[4]....
        /*0084*/ 	.word	0xffffffff


	//   ....[5]....
        /*0088*/ 	.word	0xffffffff


	//   ....[6]....
        /*008c*/ 	.word	0xffffffff


	//   ....[7]....
        /*0090*/ 	.word	0xffffffff


	//   ....[8]....
        /*0094*/ 	.word	0xffffffff


	//   ....[9]....
        /*0098*/ 	.word	0xffffffff


	//   ....[10]....
        /*009c*/ 	.word	0xffffffff


	//   ....[11]....
        /*00a0*/ 	.word	0xffffffff


	//   ....[12]....
        /*00a4*/ 	.word	0xffffffff


	//   ....[13]....
        /*00a8*/ 	.word	0xffffffff


	//   ....[14]....
        /*00ac*/ 	.word	0xffffffff


	//   ....[15]....
        /*00b0*/ 	.word	0xffffffff


	//----- nvinfo : EIATTR_COOP_GROUP_INSTR_OFFSETS
	.align		4
.L_24:
        /*00b4*/ 	.byte	0x04, 0x28
        /*00b6*/ 	.short	(.L_26 - .L_25)


	//   ....[0]....
.L_25:
        /*00b8*/ 	.word	0x00000140


	//   ....[1]....
        /*00bc*/ 	.word	0x00000160


	//   ....[2]....
        /*00c0*/ 	.word	0x00000190


	//   ....[3]....
        /*00c4*/ 	.word	0x000001c0


	//   ....[4]....
        /*00c8*/ 	.word	0x000001e0


	//   ....[5]....
        /*00cc*/ 	.word	0x00000230


	//   ....[6]....
        /*00d0*/ 	.word	0x00000250


	//   ....[7]....
        /*00d4*/ 	.word	0x00000270


	//   ....[8]....
        /*00d8*/ 	.word	0x00000360


	//   ....[9]....
        /*00dc*/ 	.word	0x00000380


	//   ....[10]....
        /*00e0*/ 	.word	0x000003a0


	//   ....[11]....
        /*00e4*/ 	.word	0x000003c0


	//   ....[12]....
        /*00e8*/ 	.word	0x000003e0


	//   ....[13]....
        /*00ec*/ 	.word	0x00000460


	//   ....[14]....
        /*00f0*/ 	.word	0x00000490


	//   ....[15]....
        /*00f4*/ 	.word	0x000004b0


	//----- nvinfo : EIATTR_EXIT_INSTR_OFFSETS
	.align		4
.L_26:
        /*00f8*/ 	.byte	0x04, 0x1c
        /*00fa*/ 	.short	(.L_28 - .L_27)


	//   ....[0]....
.L_27:
        /*00fc*/ 	.word	0x000005a0


	//   ....[1]....
        /*0100*/ 	.word	0x000005c0


	//----- nvinfo : EIATTR_REQNTID
	.align		4
.L_28:
        /*0104*/ 	.byte	0x04, 0x10
        /*0106*/ 	.short	(.L_30 - .L_29)
.L_29:
        /*0108*/ 	.word	0x00000100
        /*010c*/ 	.word	0x00000001
        /*0110*/ 	.word	0x00000001


	//----- nvinfo : EIATTR_CBANK_PARAM_SIZE
	.align		4
.L_30:
        /*0114*/ 	.byte	0x03, 0x19
        /*0116*/ 	.short	0x0028


	//----- nvinfo : EIATTR_PARAM_CBANK
	.align		4
        /*0118*/ 	.byte	0x04, 0x0a
        /*011a*/ 	.short	(.L_32 - .L_31)
	.align		4
.L_31:
        /*011c*/ 	.word	index@(.nv.constant0.triton_per_fused_native_group_norm_14)
        /*0120*/ 	.short	0x0210
        /*0122*/ 	.short	0x0028


	//----- nvinfo : EIATTR_SW_WAR
	.align		4
.L_32:
        /*0124*/ 	.byte	0x04, 0x36
        /*0126*/ 	.short	(.L_34 - .L_33)
.L_33:
        /*0128*/ 	.word	0x00000008
.L_34:


//--------------------- .nv.callgraph             --------------------------
	.section	.nv.callgraph,"",@"SHT_CUDA_CALLGRAPH"
	.align	4
	.sectionentsize	8
	.align		4
        /*0000*/ 	.word	0x00000000
	.align		4
        /*0004*/ 	.word	0xffffffff
	.align		4
        /*0008*/ 	.word	0x00000000
	.align		4
        /*000c*/ 	.word	0xfffffffe
	.align		4
        /*0010*/ 	.word	0x00000000
	.align		4
        /*0014*/ 	.word	0xfffffffd
	.align		4
        /*0018*/ 	.word	0x00000000
	.align		4
        /*001c*/ 	.word	0xfffffffc


//--------------------- .nv.constant4             --------------------------
	.section	.nv.constant4,"a",@progbits
	.align	8
	.align		8
.nv.constant4:
        /*0000*/ 	.dword	_$_str


//--------------------- .text.triton_per_fused_native_group_norm_14 --------------------------
	.section	.text.triton_per_fused_native_group_norm_14,"ax",@progbits
	.sectionflags	@"SHF_BARRIERS=1"
	.align	128
        .global         triton_per_fused_native_group_norm_14
        .type           triton_per_fused_native_group_norm_14,@function
        .size           triton_per_fused_native_group_norm_14,(.L_x_1 - triton_per_fused_native_group_norm_14)
        .other          triton_per_fused_native_group_norm_14,@"STO_CUDA_ENTRY STV_DEFAULT"
triton_per_fused_native_group_norm_14:
.text.triton_per_fused_native_group_norm_14:
[----:B------:R-:W0:Y:S02]  /*0000*/  LDC R1, c[0x0][0x28] ;  /* 0x00000a00ff017b82 */ /* 0x000e240000000800 */
[----:B------:R-:W1:Y:S01]  /*0010*/  S2R R13, SR_TID.X ;  /* 0x00000000000d7919 */ /* 0x000e620000002100 */
[----:B------:R-:W2:Y:S01]  /*0020*/  LDC.64 R4, c[0x0][0x210] ;  /* 0x00008400ff047b82 */ /* 0x000ea20000000a00 */
[----:B------:R-:W-:Y:S01]  /*0030*/  ULDC.64 UR6, c[0x0][0x208] ;  /* 0x0000820000067ab9 */ /* 0x000fe20000000a00 */
[----:B------:R-:W3:Y:S01]  /*0040*/  S2R R0, SR_CTAID.X ;  /* 0x0000000000007919 */ /* 0x000ee20000002500 */
[----:B-1----:R-:W-:-:S04]  /*0050*/  SHF.L.U32 R2, R13, 0x2, RZ ;  /* 0x000000020d027819 */ /* 0x002fc800000006ff */
[----:B------:R-:W-:-:S04]  /*0060*/  LOP3.LUT R7, R2, 0x3fc, RZ, 0xc0, !PT ;  /* 0x000003fc02077812 */ /* 0x000fc800078ec0ff */
[----:B---3--:R-:W-:-:S05]  /*0070*/  LEA R7, R0, R7, 0xa ;  /* 0x0000000700077211 */ /* 0x008fca00078e50ff */
[----:B--2---:R-:W-:-:S06]  /*0080*/  IMAD.WIDE R4, R7, 0x4, R4 ;  /* 0x0000000407047825 */ /* 0x004fcc00078e0204 */
[----:B------:R-:W2:Y:S01]  /*0090*/  LDG.E.128 R4, desc[UR6][R4.64] ;  /* 0x0000000604047981 */ /* 0x000ea2000c1e1d00 */
[----:B------:R-:W1:Y:S01]  /*00a0*/  S2UR UR5, SR_CgaCtaId ;  /* 0x00000000000579c3 */ /* 0x000e620000008800 */
[C---:B------:R-:W-:Y:S01]  /*00b0*/  LOP3.LUT P1, RZ, R13.reuse, 0x1f, RZ, 0xc0, !PT ;  /* 0x0000001f0dff7812 */ /* 0x040fe2000782c0ff */
[----:B------:R-:W-:Y:S01]  /*00c0*/  UMOV UR4, 0x400 ;  /* 0x0000040000047882 */ /* 0x000fe20000000000 */
[C---:B------:R-:W-:Y:S02]  /*00d0*/  ISETP.GE.AND P2, PT, R13.reuse, 0x8, PT ;  /* 0x000000080d00780c */ /* 0x040fe40003f46270 */
[----:B------:R-:W-:-:S04]  /*00e0*/  LOP3.LUT P0, RZ, R13, 0x7, RZ, 0xc0, !PT ;  /* 0x000000070dff7812 */ /* 0x000fc8000780c0ff */
[----:B------:R-:W-:Y:S01]  /*00f0*/  ISETP.LT.AND P0, PT, R13, 0x8, !P0 ;  /* 0x000000080d00780c */ /* 0x000fe20004701270 */
[----:B-1----:R-:W-:Y:S01]  /*0100*/  UPRMT UR4, UR5, 0x654, UR4 ;  /* 0x0000065405047896 */ /* 0x002fe20008000004 */
[----:B--2---:R-:W-:-:S04]  /*0110*/  FADD R9, R4, R5 ;  /* 0x0000000504097221 */ /* 0x004fc80000000000 */
[----:B------:R-:W-:-:S04]  /*0120*/  FADD R10, R6, R9 ;  /* 0x00000009060a7221 */ /* 0x000fc80000000000 */
[----:B------:R-:W-:-:S05]  /*0130*/  FADD R10, R7, R10 ;  /* 0x0000000a070a7221 */ /* 0x000fca0000000000 */
[----:B------:R-:W1:Y:S02]  /*0140*/  SHFL.BFLY PT, R9, R10, 0x10, 0x1f ;  /* 0x0e001f000a097f89 */ /* 0x000e6400000e0000 */
[----:B-1----:R-:W-:-:S05]  /*0150*/  FADD R9, R10, R9 ;  /* 0x000000090a097221 */ /* 0x002fca0000000000 */
[----:B------:R-:W1:Y:S02]  /*0160*/  SHFL.BFLY PT, R12, R9, 0x8, 0x1f ;  /* 0x0d001f00090c7f89 */ /* 0x000e6400000e0000 */
[----:B-1----:R-:W-:Y:S01]  /*0170*/  FADD R12, R9, R12 ;  /* 0x0000000c090c7221 */ /* 0x002fe20000000000 */
[----:B------:R-:W-:-:S04]  /*0180*/  SHF.R.U32.HI R9, RZ, 0x3, R13 ;  /* 0x00000003ff097819 */ /* 0x000fc8000001160d */
[----:B------:R-:W1:Y:S01]  /*0190*/  SHFL.BFLY PT, R11, R12, 0x4, 0x1f ;  /* 0x0c801f000c0b7f89 */ /* 0x000e6200000e0000 */
[----:B------:R-:W-:Y:S01]  /*01a0*/  LOP3.LUT R9, R9, 0x1c, RZ, 0xc0, !PT ;  /* 0x0000001c09097812 */ /* 0x000fe200078ec0ff */
[----:B-1----:R-:W-:-:S05]  /*01b0*/  FADD R11, R12, R11 ;  /* 0x0000000b0c0b7221 */ /* 0x002fca0000000000 */
[----:B------:R-:W1:Y:S02]  /*01c0*/  SHFL.BFLY PT, R14, R11, 0x2, 0x1f ;  /* 0x0c401f000b0e7f89 */ /* 0x000e6400000e0000 */
[----:B-1----:R-:W-:-:S05]  /*01d0*/  FADD R14, R11, R14 ;  /* 0x0000000e0b0e7221 */ /* 0x002fca0000000000 */
[----:B------:R-:W1:Y:S02]  /*01e0*/  SHFL.BFLY PT, R15, R14, 0x1, 0x1f ;  /* 0x0c201f000e0f7f89 */ /* 0x000e6400000e0000 */
[----:B-1----:R-:W-:-:S05]  /*01f0*/  FADD R10, R14, R15 ;  /* 0x0000000f0e0a7221 */ /* 0x002fca0000000000 */
[----:B------:R-:W-:Y:S01]  /*0200*/  @!P1 STS [R9+UR4], R10 ;  /* 0x0000000a09009988 */ /* 0x000fe20008000804 */
[----:B------:R-:W-:Y:S06]  /*0210*/  BAR.SYNC.DEFER_BLOCKING 0x0 ;  /* 0x0000000000007b1d */ /* 0x000fec0000010000 */
[----:B------:R-:W1:Y:S04]  /*0220*/  @!P2 LDS R8, [R2+UR4] ;  /* 0x000000040208a984 */ /* 0x000e680008000800 */
[----:B-1----:R-:W1:Y:S02]  /*0230*/  SHFL.BFLY PT, R11, R8, 0x4, 0x1f ;  /* 0x0c801f00080b7f89 */ /* 0x002e6400000e0000 */
[----:B-1----:R-:W-:-:S05]  /*0240*/  FADD R11, R8, R11 ;  /* 0x0000000b080b7221 */ /* 0x002fca0000000000 */
[----:B------:R-:W1:Y:S02]  /*0250*/  SHFL.BFLY PT, R12, R11, 0x2, 0x1f ;  /* 0x0c401f000b0c7f89 */ /* 0x000e6400000e0000 */
[----:B-1----:R-:W-:-:S05]  /*0260*/  FADD R12, R11, R12 ;  /* 0x0000000c0b0c7221 */ /* 0x002fca0000000000 */
[----:B------:R-:W1:Y:S02]  /*0270*/  SHFL.BFLY PT, R15, R12, 0x1, 0x1f ;  /* 0x0c201f000c0f7f89 */ /* 0x000e6400000e0000 */
[----:B-1----:R-:W-:-:S05]  /*0280*/  FADD R15, R12, R15 ;  /* 0x0000000f0c0f7221 */ /* 0x002fca0000000000 */
[----:B------:R-:W-:Y:S01]  /*0290*/  @P0 STS [R2+UR4], R15 ;  /* 0x0000000f02000988 */ /* 0x000fe20008000804 */
[----:B------:R-:W-:Y:S06]  /*02a0*/  BAR.SYNC.DEFER_BLOCKING 0x0 ;  /* 0x0000000000007b1d */ /* 0x000fec0000010000 */
[----:B------:R-:W1:Y:S02]  /*02b0*/  LDS R10, [UR4] ;  /* 0x00000004ff0a7984 */ /* 0x000e640008000800 */
[----:B-1----:R-:W-:-:S04]  /*02c0*/  FADD R8, RZ, R10 ;  /* 0x0000000aff087221 */ /* 0x002fc80000000000 */
[----:B------:R-:W-:-:S04]  /*02d0*/  FMUL R8, R8, 0.0009765625 ;  /* 0x3a80000008087820 */ /* 0x000fc80000400000 */
[--C-:B------:R-:W-:Y:S01]  /*02e0*/  FADD R5, R5, -R8.reuse ;  /* 0x8000000805057221 */ /* 0x100fe20000000000 */
[--C-:B------:R-:W-:Y:S01]  /*02f0*/  FADD R4, R4, -R8.reuse ;  /* 0x8000000804047221 */ /* 0x100fe20000000000 */
[--C-:B------:R-:W-:Y:S01]  /*0300*/  FADD R6, R6, -R8.reuse ;  /* 0x8000000806067221 */ /* 0x100fe20000000000 */
[----:B------:R-:W-:Y:S01]  /*0310*/  FADD R7, R7, -R8 ;  /* 0x8000000807077221 */ /* 0x000fe20000000000 */
[----:B------:R-:W-:-:S04]  /*0320*/  FMUL R5, R5, R5 ;  /* 0x0000000505057220 */ /* 0x000fc80000400000 */
[----:B------:R-:W-:-:S04]  /*0330*/  FFMA R5, R4, R4, R5 ;  /* 0x0000000404057223 */ /* 0x000fc80000000005 */
[----:B------:R-:W-:-:S04]  /*0340*/  FFMA R6, R6, R6, R5 ;  /* 0x0000000606067223 */ /* 0x000fc80000000005 */
[----:B------:R-:W-:-:S05]  /*0350*/  FFMA R6, R7, R7, R6 ;  /* 0x0000000707067223 */ /* 0x000fca0000000006 */
[----:B------:R-:W1:Y:S02]  /*0360*/  SHFL.BFLY PT, R5, R6, 0x10, 0x1f ;  /* 0x0e001f0006057f89 */ /* 0x000e6400000e0000 */
[----:B-1----:R-:W-:-:S05]  /*0370*/  FADD R5, R6, R5 ;  /* 0x0000000506057221 */ /* 0x002fca0000000000 */
[----:B------:R-:W1:Y:S02]  /*0380*/  SHFL.BFLY PT, R4, R5, 0x8, 0x1f ;  /* 0x0d001f0005047f89 */ /* 0x000e6400000e0000 */
[----:B-1----:R-:W-:-:S05]  /*0390*/  FADD R4, R5, R4 ;  /* 0x0000000405047221 */ /* 0x002fca0000000000 */
[----:B------:R-:W1:Y:S02]  /*03a0*/  SHFL.BFLY PT, R7, R4, 0x4, 0x1f ;  /* 0x0c801f0004077f89 */ /* 0x000e6400000e0000 */
[----:B-1----:R-:W-:-:S05]  /*03b0*/  FADD R7, R4, R7 ;  /* 0x0000000704077221 */ /* 0x002fca0000000000 */
[----:B------:R-:W1:Y:S02]  /*03c0*/  SHFL.BFLY PT, R10, R7, 0x2, 0x1f ;  /* 0x0c401f00070a7f89 */ /* 0x000e6400000e0000 */
[----:B-1----:R-:W-:-:S05]  /*03d0*/  FADD R10, R7, R10 ;  /* 0x0000000a070a7221 */ /* 0x002fca0000000000 */
[----:B------:R-:W1:Y:S02]  /*03e0*/  SHFL.BFLY PT, R11, R10, 0x1, 0x1f ;  /* 0x0c201f000a0b7f89 */ /* 0x000e6400000e0000 */
[----:B-1----:R-:W-:Y:S01]  /*03f0*/  FADD R12, R10, R11 ;  /* 0x0000000b0a0c7221 */ /* 0x002fe20000000000 */
[----:B------:R-:W-:Y:S08]  /*0400*/  BAR.SYNC.DEFER_BLOCKING 0x0 ;  /* 0x0000000000007b1d */ /* 0x000ff00000010000 */
[----:B------:R-:W1:Y:S01]  /*0410*/  LDC.64 R10, c[0x0][0x220] ;  /* 0x00008800ff0a7b82 */ /* 0x000e620000000a00 */
[----:B------:R2:W-:Y:S07]  /*0420*/  @!P1 STS [R9+UR4], R12 ;  /* 0x0000000c09009988 */ /* 0x0005ee0008000804 */
[----:B------:R-:W-:Y:S01]  /*0430*/  BAR.SYNC.DEFER_BLOCKING 0x0 ;  /* 0x0000000000007b1d */ /* 0x000fe20000010000 */
[----:B--2---:R-:W-:-:S05]  /*0440*/  HFMA2.MMA R12, -RZ, RZ, 0.8125, 0 ;  /* 0x3a800000ff0c7435 */ /* 0x004fca00000001ff */
[----:B------:R-:W2:Y:S04]  /*0450*/  @!P2 LDS R3, [R2+UR4] ;  /* 0x000000040203a984 */ /* 0x000ea80008000800 */
[----:B--2---:R-:W2:Y:S02]  /*0460*/  SHFL.BFLY PT, R6, R3, 0x4, 0x1f ;  /* 0x0c801f0003067f89 */ /* 0x004ea400000e0000 */
[----:B--2---:R-:W-:Y:S02]  /*0470*/  FADD R14, R3, R6 ;  /* 0x00000006030e7221 */ /* 0x004fe40000000000 */
[----:B------:R-:W2:Y:S03]  /*0480*/  LDC.64 R6, c[0x0][0x218] ;  /* 0x00008600ff067b82 */ /* 0x000ea60000000a00 */
[----:B------:R-:W3:Y:S02]  /*0490*/  SHFL.BFLY PT, R5, R14, 0x2, 0x1f ;  /* 0x0c401f000e057f89 */ /* 0x000ee400000e0000 */
[----:B---3--:R-:W-:-:S05]  /*04a0*/  FADD R15, R14, R5 ;  /* 0x000000050e0f7221 */ /* 0x008fca0000000000 */
[----:B------:R-:W3:Y:S02]  /*04b0*/  SHFL.BFLY PT, R4, R15, 0x1, 0x1f ;  /* 0x0c201f000f047f89 */ /* 0x000ee400000e0000 */
[----:B---3--:R-:W-:Y:S02]  /*04c0*/  FADD R17, R15, R4 ;  /* 0x000000040f117221 */ /* 0x008fe40000000000 */
[----:B------:R-:W3:Y:S03]  /*04d0*/  LDC.64 R4, c[0x0][0x228] ;  /* 0x00008a00ff047b82 */ /* 0x000ee60000000a00 */
[----:B------:R3:W-:Y:S05]  /*04e0*/  @P0 STS [R2+UR4], R17 ;  /* 0x0000001102000988 */ /* 0x0007ea0008000804 */
[----:B------:R-:W-:Y:S01]  /*04f0*/  BAR.SYNC.DEFER_BLOCKING 0x0 ;  /* 0x0000000000007b1d */ /* 0x000fe20000010000 */
[----:B------:R-:W-:Y:S01]  /*0500*/  LOP3.LUT P0, RZ, R13, 0xff, RZ, 0xc0, !PT ;  /* 0x000000ff0dff7812 */ /* 0x000fe2000780c0ff */
[----:B---3--:R-:W-:-:S04]  /*0510*/  IMAD.WIDE R2, R0, 0x4, R4 ;  /* 0x0000000400027825 */ /* 0x008fc800078e0204 */
[C---:B--2---:R-:W-:Y:S01]  /*0520*/  IMAD.WIDE R4, R0.reuse, 0x4, R6 ;  /* 0x0000000400047825 */ /* 0x044fe200078e0206 */
[----:B------:R-:W2:Y:S03]  /*0530*/  LDS R9, [UR4] ;  /* 0x00000004ff097984 */ /* 0x000ea60008000800 */
[----:B-1----:R-:W-:-:S04]  /*0540*/  IMAD.WIDE R6, R0, 0x4, R10 ;  /* 0x0000000400067825 */ /* 0x002fc800078e020a */
[----:B--2---:R-:W-:-:S04]  /*0550*/  FADD R9, RZ, R9 ;  /* 0x00000009ff097221 */ /* 0x004fc80000000000 */
[----:B------:R-:W-:-:S04]  /*0560*/  FFMA R12, R9, R12, 9.9999997473787516356e-06 ;  /* 0x3727c5ac090c7423 */ /* 0x000fc8000000000c */
[----:B------:R-:W1:Y:S02]  /*0570*/  MUFU.RSQ R15, R12 ;  /* 0x0000000c000f7308 */ /* 0x000e640000001400 */
[----:B-1----:R1:W-:Y:S04]  /*0580*/  @!P0 STG.E desc[UR6][R2.64], R15 ;  /* 0x0000000f02008986 */ /* 0x0023e8000c101906 */
[----:B------:R1:W-:Y:S01]  /*0590*/  @!P0 STG.E desc[UR6][R4.64], R8 ;  /* 0x0000000804008986 */ /* 0x0003e2000c101906 */
[----:B------:R-:W-:Y:S05]  /*05a0*/  @P0 EXIT ;  /* 0x000000000000094d */ /* 0x000fea0003800000 */
[----:B------:R-:W-:Y:S01]  /*05b0*/  STG.E desc[UR6][R6.64], R9 ;  /* 0x0000000906007986 */ /* 0x000fe2000c101906 */
[----:B------:R-:W-:Y:S05]  /*05c0*/  EXIT ;  /* 0x000000000000794d */ /* 0x000fea0003800000 */
.L_x_0:
[----:B------:R-:W-:-:S00]  /*05d0*/  BRA `(.L_x_0) ;  /* 0xfffffffc00fc7947 */ /* 0x000fc0000383ffff */
[----:B------:R-:W-:-:S00]  /*05e0*/  NOP ;  /* 0x0000000000007918 */ /* 0x000fc00000000000 */
        /* <DEDUP_REMOVED lines=9> */
.L_x_1:


//--------------------- .nv.global.init           --------------------------
	.section	.nv.global.init,"aw",@progbits
.nv.global.init:
	.type		_$_str,@object
	.size		_$_str,(.L_0 - _$_str)
_$_str:
        /*0000*/ 	.byte	0x5f, 0x5f, 0x43, 0x55, 0x44, 0x41, 0x5f, 0x46, 0x54, 0x5a, 0x00
.L_0:


//--------------------- .nv.shared.triton_per_fused_native_group_norm_14 --------------------------
	.section	.nv.shared.triton_per_fused_native_group_norm_14,"aw",@nobits
	.sectionflags	@""
	.align	16
	.zero		1024


//--------------------- .nv.constant0.triton_per_fused_native_group_norm_14 --------------------------
	.section	.nv.constant0.triton_per_fused_native_group_norm_14,"a",@progbits
	.sectionflags	@""
	.align	4
.nv.constant0.triton_per_fused_native_group_norm_14:
	.zero		568
